//
// Generated by NVIDIA NVVM Compiler
//
// Compiler Build ID: CL-36424714
// Cuda compilation tools, release 13.0, V13.0.88
// Based on NVVM 20.0.0
//

.version 9.0
.target sm_100
.address_size 64

	// .globl	_Z37convolution_tiled_2d_const_mem_kernelPfS_ii
.const .align 4 .b8 d_filter[100];
// _ZZ37convolution_tiled_2d_const_mem_kernelPfS_iiE3N_s has been demoted

.visible .entry _Z37convolution_tiled_2d_const_mem_kernelPfS_ii(
	.param .u64 .ptr .align 1 _Z37convolution_tiled_2d_const_mem_kernelPfS_ii_param_0,
	.param .u64 .ptr .align 1 _Z37convolution_tiled_2d_const_mem_kernelPfS_ii_param_1,
	.param .u32 _Z37convolution_tiled_2d_const_mem_kernelPfS_ii_param_2,
	.param .u32 _Z37convolution_tiled_2d_const_mem_kernelPfS_ii_param_3
)
{
	.reg .pred 	%p<16>;
	.reg .b32 	%r<24>;
	.reg .b32 	%f<77>;
	.reg .b64 	%rd<9>;
	// demoted variable
	.shared .align 4 .b8 _ZZ37convolution_tiled_2d_const_mem_kernelPfS_iiE3N_s[4096];
	ld.param.u64 	%rd1, [_Z37convolution_tiled_2d_const_mem_kernelPfS_ii_param_0];
	ld.param.u64 	%rd2, [_Z37convolution_tiled_2d_const_mem_kernelPfS_ii_param_1];
	ld.param.u32 	%r7, [_Z37convolution_tiled_2d_const_mem_kernelPfS_ii_param_2];
	ld.param.u32 	%r9, [_Z37convolution_tiled_2d_const_mem_kernelPfS_ii_param_3];
	mov.u32 	%r10, %ctaid.x;
	mov.u32 	%r11, %tid.x;
	add.s32 	%r1, %r11, -2;
	mad.lo.s32 	%r2, %r10, 28, %r1;
	mov.u32 	%r12, %ctaid.y;
	mov.u32 	%r3, %tid.y;
	mad.lo.s32 	%r13, %r12, 28, %r3;
	add.s32 	%r5, %r13, -2;
	setp.lt.u32 	%p1, %r13, 2;
	setp.ge.s32 	%p2, %r5, %r9;
	or.pred  	%p3, %p1, %p2;
	setp.lt.s32 	%p4, %r2, 0;
	or.pred  	%p5, %p4, %p3;
	setp.ge.s32 	%p6, %r2, %r7;
	shl.b32 	%r14, %r3, 7;
	mov.u32 	%r15, _ZZ37convolution_tiled_2d_const_mem_kernelPfS_iiE3N_s;
	add.s32 	%r16, %r15, %r14;
	shl.b32 	%r17, %r11, 2;
	add.s32 	%r6, %r16, %r17;
	or.pred  	%p7, %p6, %p5;
	@%p7 bra 	$L__BB0_2;
	cvta.to.global.u64 	%rd3, %rd1;
	mad.lo.s32 	%r19, %r7, %r5, %r2;
	mul.wide.s32 	%rd4, %r19, 4;
	add.s64 	%rd5, %rd3, %rd4;
	ld.global.f32 	%f1, [%rd5];
	st.shared.f32 	[%r6], %f1;
	bra.uni 	$L__BB0_3;
$L__BB0_2:
	mov.b32 	%r18, 0;
	st.shared.u32 	[%r6], %r18;
$L__BB0_3:
	setp.ge.s32 	%p8, %r2, %r7;
	setp.lt.s32 	%p9, %r2, 0;
	setp.ge.s32 	%p10, %r5, %r9;
	setp.lt.u32 	%p11, %r13, 2;
	bar.sync 	0;
	or.pred  	%p12, %p9, %p8;
	or.pred  	%p13, %p11, %p12;
	or.pred  	%p14, %p13, %p10;
	@%p14 bra 	$L__BB0_6;
	add.s32 	%r21, %r3, -2;
	max.u32 	%r22, %r1, %r21;
	setp.gt.u32 	%p15, %r22, 27;
	@%p15 bra 	$L__BB0_6;
	ld.const.f32 	%f2, [d_filter];
	ld.shared.f32 	%f3, [%r6+-264];
	fma.rn.f32 	%f4, %f2, %f3, 0f00000000;
	ld.const.f32 	%f5, [d_filter+4];
	ld.shared.f32 	%f6, [%r6+-260];
	fma.rn.f32 	%f7, %f5, %f6, %f4;
	ld.const.f32 	%f8, [d_filter+8];
	ld.shared.f32 	%f9, [%r6+-256];
	fma.rn.f32 	%f10, %f8, %f9, %f7;
	ld.const.f32 	%f11, [d_filter+12];
	ld.shared.f32 	%f12, [%r6+-252];
	fma.rn.f32 	%f13, %f11, %f12, %f10;
	ld.const.f32 	%f14, [d_filter+16];
	ld.shared.f32 	%f15, [%r6+-248];
	fma.rn.f32 	%f16, %f14, %f15, %f13;
	ld.const.f32 	%f17, [d_filter+20];
	ld.shared.f32 	%f18, [%r6+-136];
	fma.rn.f32 	%f19, %f17, %f18, %f16;
	ld.const.f32 	%f20, [d_filter+24];
	ld.shared.f32 	%f21, [%r6+-132];
	fma.rn.f32 	%f22, %f20, %f21, %f19;
	ld.const.f32 	%f23, [d_filter+28];
	ld.shared.f32 	%f24, [%r6+-128];
	fma.rn.f32 	%f25, %f23, %f24, %f22;
	ld.const.f32 	%f26, [d_filter+32];
	ld.shared.f32 	%f27, [%r6+-124];
	fma.rn.f32 	%f28, %f26, %f27, %f25;
	ld.const.f32 	%f29, [d_filter+36];
	ld.shared.f32 	%f30, [%r6+-120];
	fma.rn.f32 	%f31, %f29, %f30, %f28;
	ld.const.f32 	%f32, [d_filter+40];
	ld.shared.f32 	%f33, [%r6+-8];
	fma.rn.f32 	%f34, %f32, %f33, %f31;
	ld.const.f32 	%f35, [d_filter+44];
	ld.shared.f32 	%f36, [%r6+-4];
	fma.rn.f32 	%f37, %f35, %f36, %f34;
	ld.const.f32 	%f38, [d_filter+48];
	ld.shared.f32 	%f39, [%r6];
	fma.rn.f32 	%f40, %f38, %f39, %f37;
	ld.const.f32 	%f41, [d_filter+52];
	ld.shared.f32 	%f42, [%r6+4];
	fma.rn.f32 	%f43, %f41, %f42, %f40;
	ld.const.f32 	%f44, [d_filter+56];
	ld.shared.f32 	%f45, [%r6+8];
	fma.rn.f32 	%f46, %f44, %f45, %f43;
	ld.const.f32 	%f47, [d_filter+60];
	ld.shared.f32 	%f48, [%r6+120];
	fma.rn.f32 	%f49, %f47, %f48, %f46;
	ld.const.f32 	%f50, [d_filter+64];
	ld.shared.f32 	%f51, [%r6+124];
	fma.rn.f32 	%f52, %f50, %f51, %f49;
	ld.const.f32 	%f53, [d_filter+68];
	ld.shared.f32 	%f54, [%r6+128];
	fma.rn.f32 	%f55, %f53, %f54, %f52;
	ld.const.f32 	%f56, [d_filter+72];
	ld.shared.f32 	%f57, [%r6+132];
	fma.rn.f32 	%f58, %f56, %f57, %f55;
	ld.const.f32 	%f59, [d_filter+76];
	ld.shared.f32 	%f60, [%r6+136];
	fma.rn.f32 	%f61, %f59, %f60, %f58;
	ld.const.f32 	%f62, [d_filter+80];
	ld.shared.f32 	%f63, [%r6+248];
	fma.rn.f32 	%f64, %f62, %f63, %f61;
	ld.const.f32 	%f65, [d_filter+84];
	ld.shared.f32 	%f66, [%r6+252];
	fma.rn.f32 	%f67, %f65, %f66, %f64;
	ld.const.f32 	%f68, [d_filter+88];
	ld.shared.f32 	%f69, [%r6+256];
	fma.rn.f32 	%f70, %f68, %f69, %f67;
	ld.const.f32 	%f71, [d_filter+92];
	ld.shared.f32 	%f72, [%r6+260];
	fma.rn.f32 	%f73, %f71, %f72, %f70;
	ld.const.f32 	%f74, [d_filter+96];
	ld.shared.f32 	%f75, [%r6+264];
	fma.rn.f32 	%f76, %f74, %f75, %f73;
	mad.lo.s32 	%r23, %r7, %r5, %r2;
	cvta.to.global.u64 	%rd6, %rd2;
	mul.wide.s32 	%rd7, %r23, 4;
	add.s64 	%rd8, %rd6, %rd7;
	st.global.f32 	[%rd8], %f76;
$L__BB0_6:
	ret;

}


// ===== COMPILED SASS (sm_100) =====

	.target	sm_100

	.elftype	@"ET_EXEC"


//--------------------- .note.nv.tkinfo           --------------------------
	.section	.note.nv.tkinfo,"",@"SHT_NOTE"
	.sectionflags	@"SHF_NOTE_NV_TKINFO"
	.tkinfo
        /*0018*/ 	.word	0x00000002
        /*0030*/ 	.string	""
        /*0030*/ 	.string	"ptxas"
        /*0030*/ 	.string	"Cuda compilation tools, release 13.0, V13.0.88"
        /*0030*/ 	.string	"Build cuda_13.0.r13.0/compiler.36424714_0"
        /*0030*/ 	.string	"-arch sm_100 -m 64 "



//--------------------- .note.nv.cuinfo           --------------------------
	.section	.note.nv.cuinfo,"",@"SHT_NOTE"
	.sectionflags	@"SHF_NOTE_NV_CUINFO"
        /*0018*/ 	.short	0x0002
        /*001a*/ 	.short	0x0064
        /*001c*/ 	.short	0x0082
	.zero		2


//--------------------- .nv.info                  --------------------------
	.section	.nv.info,"",@"SHT_CUDA_INFO"
	.align	4


	//----- nvinfo : EIATTR_REGCOUNT
	.align		4
        /*0000*/ 	.byte	0x04, 0x2f
        /*0002*/ 	.short	(.L_2 - .L_1)
	.align		4
.L_1:
        /*0004*/ 	.word	index@(_Z37convolution_tiled_2d_const_mem_kernelPfS_ii)
        /*0008*/ 	.word	0x00000018


	//----- nvinfo : EIATTR_FRAME_SIZE
	.align		4
.L_2:
        /*000c*/ 	.byte	0x04, 0x11
        /*000e*/ 	.short	(.L_4 - .L_3)
	.align		4
.L_3:
        /*0010*/ 	.word	index@(_Z37convolution_tiled_2d_const_mem_kernelPfS_ii)
        /*0014*/ 	.word	0x00000000


	//----- nvinfo : EIATTR_MIN_STACK_SIZE
	.align		4
.L_4:
        /*0018*/ 	.byte	0x04, 0x12
        /*001a*/ 	.short	(.L_6 - .L_5)
	.align		4
.L_5:
        /*001c*/ 	.word	index@(_Z37convolution_tiled_2d_const_mem_kernelPfS_ii)
        /*0020*/ 	.word	0x00000000
.L_6:


//--------------------- .nv.compat                --------------------------
	.section	.nv.compat,"",@"SHT_CUDA_COMPAT_INFO"
	.align	4
        /*0000*/ 	.byte	0x02, 0x09, 0x00, 0x00, 0x02, 0x02, 0x01, 0x00, 0x02, 0x05, 0x05, 0x00, 0x03, 0x07, 0x01, 0x01
        /*0010*/ 	.byte	0x02, 0x03, 0x00, 0x00, 0x02, 0x06, 0x01, 0x00, 0x04, 0x0b, 0x08, 0x00, 0x09, 0x00, 0x00, 0x00
        /*0020*/ 	.byte	0x00, 0x00, 0x00, 0x00


//--------------------- .nv.info._Z37convolution_tiled_2d_const_mem_kernelPfS_ii --------------------------
	.section	.nv.info._Z37convolution_tiled_2d_const_mem_kernelPfS_ii,"",@"SHT_CUDA_INFO"
	.sectionflags	@""
	.align	4


	//----- nvinfo : EIATTR_CUDA_API_VERSION
	.align		4
        /*0000*/ 	.byte	0x04, 0x37
        /*0002*/ 	.short	(.L_8 - .L_7)
.L_7:
        /*0004*/ 	.word	0x00000082


	//----- nvinfo : EIATTR_KPARAM_INFO
	.align		4
.L_8:
        /*0008*/ 	.byte	0x04, 0x17
        /*000a*/ 	.short	(.L_10 - .L_9)
.L_9:
        /*000c*/ 	.word	0x00000000
        /*0010*/ 	.short	0x0003
        /*0012*/ 	.short	0x0014
        /*0014*/ 	.byte	0x00, 0xf0, 0x11, 0x00


	//----- nvinfo : EIATTR_KPARAM_INFO
	.align		4
.L_10:
        /*0018*/ 	.byte	0x04, 0x17
        /*001a*/ 	.short	(.L_12 - .L_11)
.L_11:
        /*001c*/ 	.word	0x00000000
        /*0020*/ 	.short	0x0002
        /*0022*/ 	.short	0x0010
        /*0024*/ 	.byte	0x00, 0xf0, 0x11, 0x00


	//----- nvinfo : EIATTR_KPARAM_INFO
	.align		4
.L_12:
        /*0028*/ 	.byte	0x04, 0x17
        /*002a*/ 	.short	(.L_14 - .L_13)
.L_13:
        /*002c*/ 	.word	0x00000000
        /*0030*/ 	.short	0x0001
        /*0032*/ 	.short	0x0008
        /*0034*/ 	.byte	0x00, 0xf5, 0x21, 0x00


	//----- nvinfo : EIATTR_KPARAM_INFO
	.align		4
.L_14:
        /*0038*/ 	.byte	0x04, 0x17
        /*003a*/ 	.short	(.L_16 - .L_15)
.L_15:
        /*003c*/ 	.word	0x00000000
        /*0040*/ 	.short	0x0000
        /*0042*/ 	.short	0x0000
        /*0044*/ 	.byte	0x00, 0xf5, 0x21, 0x00


	//----- nvinfo : EIATTR_SPARSE_MMA_MASK
	.align		4
.L_16:
        /*0048*/ 	.byte	0x03, 0x50
        /*004a*/ 	.short	0x0000


	//----- nvinfo : EIATTR_MAXREG_COUNT
	.align		4
        /*004c*/ 	.byte	0x03, 0x1b
        /*004e*/ 	.short	0x00ff


	//----- nvinfo : EIATTR_NUM_BARRIERS
	.align		4
        /*0050*/ 	.byte	0x02, 0x4c
        /*0052*/ 	.byte	0x01
	.zero		1


	//----- nvinfo : EIATTR_MERCURY_ISA_VERSION
	.align		4
        /*0054*/ 	.byte	0x03, 0x5f
        /*0056*/ 	.short	0x0101


	//----- nvinfo : EIATTR_VRC_CTA_INIT_COUNT
	.align		4
        /*0058*/ 	.byte	0x02, 0x4a
	.zero		1
	.zero		1


	//----- nvinfo : EIATTR_EXIT_INSTR_OFFSETS
	.align		4
        /*005c*/ 	.byte	0x04, 0x1c
        /*005e*/ 	.short	(.L_18 - .L_17)


	//   ....[0]....
.L_17:
        /*0060*/ 	.word	0x000001f0


	//   ....[1]....
        /*0064*/ 	.word	0x00000220


	//   ....[2]....
        /*0068*/ 	.word	0x00000600


	//----- nvinfo : EIATTR_CBANK_PARAM_SIZE
	.align		4
.L_18:
        /*006c*/ 	.byte	0x03, 0x19
        /*006e*/ 	.short	0x0018


	//----- nvinfo : EIATTR_PARAM_CBANK
	.align		4
        /*0070*/ 	.byte	0x04, 0x0a
        /*0072*/ 	.short	(.L_20 - .L_19)
	.align		4
.L_19:
        /*0074*/ 	.word	index@(.nv.constant0._Z37convolution_tiled_2d_const_mem_kernelPfS_ii)
        /*0078*/ 	.short	0x0380
        /*007a*/ 	.short	0x0018


	//----- nvinfo : EIATTR_SW_WAR
	.align		4
.L_20:
        /*007c*/ 	.byte	0x04, 0x36
        /*007e*/ 	.short	(.L_22 - .L_21)
.L_21:
        /*0080*/ 	.word	0x00000008
.L_22:


//--------------------- .nv.callgraph             --------------------------
	.section	.nv.callgraph,"",@"SHT_CUDA_CALLGRAPH"
	.align	4
	.sectionentsize	8
	.align		4
        /*0000*/ 	.word	0x00000000
	.align		4
        /*0004*/ 	.word	0xffffffff
	.align		4
        /*0008*/ 	.word	0x00000000
	.align		4
        /*000c*/ 	.word	0xfffffffe
	.align		4
        /*0010*/ 	.word	0x00000000
	.align		4
        /*0014*/ 	.word	0xfffffffd
	.align		4
        /*0018*/ 	.word	0x00000000
	.align		4
        /*001c*/ 	.word	0xfffffffc


//--------------------- .nv.constant3             --------------------------
	.section	.nv.constant3,"a",@progbits
	.align	4
.nv.constant3:
	.type		d_filter,@object
	.size		d_filter,(.L_0 - d_filter)
d_filter:
	.zero		100
.L_0:


//--------------------- .text._Z37convolution_tiled_2d_const_mem_kernelPfS_ii --------------------------
	.section	.text._Z37convolution_tiled_2d_const_mem_kernelPfS_ii,"ax",@progbits
	.align	128
        .global         _Z37convolution_tiled_2d_const_mem_kernelPfS_ii
        .type           _Z37convolution_tiled_2d_const_mem_kernelPfS_ii,@function
        .size           _Z37convolution_tiled_2d_const_mem_kernelPfS_ii,(.L_x_1 - _Z37convolution_tiled_2d_const_mem_kernelPfS_ii)
        .other          _Z37convolution_tiled_2d_const_mem_kernelPfS_ii,@"STO_CUDA_ENTRY STV_DEFAULT"
_Z37convolution_tiled_2d_const_mem_kernelPfS_ii:
.text._Z37convolution_tiled_2d_const_mem_kernelPfS_ii:
[----:B------:R-:W-:Y:S01]  /*0000*/  LDC R1, c[0x0][0x37c] ;  /* 0x0000df00ff017b82 */ /* 0x000fe20000000800 */
[----:B------:R-:W0:Y:S01]  /*0010*/  S2R R11, SR_TID.Y ;  /* 0x00000000000b7919 */ /* 0x000e220000002200 */
[----:B------:R-:W1:Y:S01]  /*0020*/  LDCU.64 UR8, c[0x0][0x390] ;  /* 0x00007200ff0877ac */ /* 0x000e620008000a00 */
[----:B------:R-:W0:Y:S01]  /*0030*/  S2R R4, SR_CTAID.Y ;  /* 0x0000000000047919 */ /* 0x000e220000002600 */
[----:B------:R-:W2:Y:S01]  /*0040*/  LDCU.64 UR6, c[0x0][0x358] ;  /* 0x00006b00ff0677ac */ /* 0x000ea20008000a00 */
[----:B------:R-:W3:Y:S01]  /*0050*/  S2R R9, SR_TID.X ;  /* 0x0000000000097919 */ /* 0x000ee20000002100 */
[----:B------:R-:W4:Y:S01]  /*0060*/  S2R R5, SR_CTAID.X ;  /* 0x0000000000057919 */ /* 0x000f220000002500 */
[----:B0-----:R-:W-:Y:S01]  /*0070*/  IMAD R4, R4, 0x1c, R11 ;  /* 0x0000001c04047824 */ /* 0x001fe200078e020b */
[----:B---3--:R-:W-:-:S04]  /*0080*/  IADD3 R0, PT, PT, R9, -0x2, RZ ;  /* 0xfffffffe09007810 */ /* 0x008fc80007ffe0ff */
[----:B------:R-:W-:Y:S01]  /*0090*/  IADD3 R3, PT, PT, R4, -0x2, RZ ;  /* 0xfffffffe04037810 */ /* 0x000fe20007ffe0ff */
[----:B----4-:R-:W-:-:S03]  /*00a0*/  IMAD R2, R5, 0x1c, R0 ;  /* 0x0000001c05027824 */ /* 0x010fc600078e0200 */
[----:B-1----:R-:W-:-:S04]  /*00b0*/  ISETP.GE.AND P0, PT, R3, UR9, PT ;  /* 0x0000000903007c0c */ /* 0x002fc8000bf06270 */
[----:B------:R-:W-:-:S04]  /*00c0*/  ISETP.LT.U32.OR P0, PT, R4, 0x2, P0 ;  /* 0x000000020400780c */ /* 0x000fc80000701470 */
[----:B------:R-:W-:-:S04]  /*00d0*/  ISETP.LT.OR P0, PT, R2, RZ, P0 ;  /* 0x000000ff0200720c */ /* 0x000fc80000701670 */
[----:B------:R-:W-:-:S13]  /*00e0*/  ISETP.GE.OR P0, PT, R2, UR8, P0 ;  /* 0x0000000802007c0c */ /* 0x000fda0008706670 */
[----:B------:R-:W0:Y:S01]  /*00f0*/  @!P0 LDC.64 R6, c[0x0][0x380] ;  /* 0x0000e000ff068b82 */ /* 0x000e220000000a00 */
[----:B------:R-:W-:-:S04]  /*0100*/  @!P0 IMAD R5, R3, UR8, R2 ;  /* 0x0000000803058c24 */ /* 0x000fc8000f8e0202 */
[----:B0-----:R-:W-:-:S06]  /*0110*/  @!P0 IMAD.WIDE R6, R5, 0x4, R6 ;  /* 0x0000000405068825 */ /* 0x001fcc00078e0206 */
[----:B--2---:R-:W2:Y:S01]  /*0120*/  @!P0 LDG.E R7, desc[UR6][R6.64] ;  /* 0x0000000606078981 */ /* 0x004ea2000c1e1900 */
[----:B------:R-:W0:Y:S01]  /*0130*/  S2UR UR5, SR_CgaCtaId ;  /* 0x00000000000579c3 */ /* 0x000e220000008800 */
[----:B------:R-:W-:Y:S01]  /*0140*/  ISETP.GE.AND P1, PT, R2, UR8, PT ;  /* 0x0000000802007c0c */ /* 0x000fe2000bf26270 */
[----:B------:R-:W-:-:S03]  /*0150*/  UMOV UR4, 0x400 ;  /* 0x0000040000047882 */ /* 0x000fc60000000000 */
[----:B------:R-:W-:-:S04]  /*0160*/  ISETP.LT.OR P1, PT, R2, RZ, P1 ;  /* 0x000000ff0200720c */ /* 0x000fc80000f21670 */
[----:B------:R-:W-:-:S04]  /*0170*/  ISETP.LT.U32.OR P1, PT, R4, 0x2, P1 ;  /* 0x000000020400780c */ /* 0x000fc80000f21470 */
[----:B------:R-:W-:Y:S01]  /*0180*/  ISETP.GE.OR P1, PT, R3, UR9, P1 ;  /* 0x0000000903007c0c */ /* 0x000fe20008f26670 */
[----:B0-----:R-:W-:-:S06]  /*0190*/  ULEA UR4, UR5, UR4, 0x18 ;  /* 0x0000000405047291 */ /* 0x001fcc000f8ec0ff */
[----:B------:R-:W-:-:S04]  /*01a0*/  LEA R4, R11, UR4, 0x7 ;  /* 0x000000040b047c11 */ /* 0x000fc8000f8e38ff */
[----:B------:R-:W-:-:S05]  /*01b0*/  LEA R4, R9, R4, 0x2 ;  /* 0x0000000409047211 */ /* 0x000fca00078e10ff */
[----:B--2---:R0:W-:Y:S04]  /*01c0*/  @!P0 STS [R4], R7 ;  /* 0x0000000704008388 */ /* 0x0041e80000000800 */
[----:B------:R0:W-:Y:S01]  /*01d0*/  @P0 STS [R4], RZ ;  /* 0x000000ff04000388 */ /* 0x0001e20000000800 */
[----:B------:R-:W-:Y:S06]  /*01e0*/  BAR.SYNC.DEFER_BLOCKING 0x0 ;  /* 0x0000000000007b1d */ /* 0x000fec0000010000 */
[----:B------:R-:W-:Y:S05]  /*01f0*/  @P1 EXIT ;  /* 0x000000000000194d */ /* 0x000fea0003800000 */
[----:B------:R-:W-:-:S04]  /*0200*/  VIADDMNMX.U32 R0, R11, 0xfffffffe, R0, !PT ;  /* 0xfffffffe0b007846 */ /* 0x000fc80007800000 */
[----:B------:R-:W-:-:S13]  /*0210*/  ISETP.GT.U32.AND P0, PT, R0, 0x1b, PT ;  /* 0x0000001b0000780c */ /* 0x000fda0003f04070 */
[----:B------:R-:W-:Y:S05]  /*0220*/  @P0 EXIT ;  /* 0x000000000000094d */ /* 0x000fea0003800000 */
[----:B------:R-:W1:Y:S01]  /*0230*/  LDS R0, [R4+-0x108] ;  /* 0xfffef80004007984 */ /* 0x000e620000000800 */
[----:B------:R-:W1:Y:S01]  /*0240*/  LDCU.128 UR12, c[0x3][URZ] ;  /* 0x00c00000ff0c77ac */ /* 0x000e620008000c00 */
[----:B------:R-:W-:Y:S02]  /*0250*/  IMAD R3, R3, UR8, R2 ;  /* 0x0000000803037c24 */ /* 0x000fe4000f8e0202 */
[----:B0-----:R-:W0:Y:S01]  /*0260*/  LDS R7, [R4+-0x104] ;  /* 0xfffefc0004077984 */ /* 0x001e220000000800 */
[----:B------:R-:W2:Y:S03]  /*0270*/  LDCU.128 UR16, c[0x3][0x10] ;  /* 0x00c00200ff1077ac */ /* 0x000ea60008000c00 */
[----:B------:R-:W3:Y:S01]  /*0280*/  LDS R8, [R4+-0x100] ;  /* 0xffff000004087984 */ /* 0x000ee20000000800 */
[----:B------:R-:W4:Y:S03]  /*0290*/  LDCU UR4, c[0x3][0x60] ;  /* 0x00c00c00ff0477ac */ /* 0x000f260008000800 */
[----:B------:R-:W5:Y:S04]  /*02a0*/  LDS R9, [R4+-0xfc] ;  /* 0xffff040004097984 */ /* 0x000f680000000800 */
[----:B------:R-:W2:Y:S04]  /*02b0*/  LDS R10, [R4+-0xf8] ;  /* 0xffff0800040a7984 */ /* 0x000ea80000000800 */
[----:B------:R-:W4:Y:S04]  /*02c0*/  LDS R11, [R4+-0x88] ;  /* 0xffff7800040b7984 */ /* 0x000f280000000800 */
[----:B------:R-:W4:Y:S04]  /*02d0*/  LDS R12, [R4+-0x84] ;  /* 0xffff7c00040c7984 */ /* 0x000f280000000800 */
[----:B------:R-:W4:Y:S04]  /*02e0*/  LDS R14, [R4+-0x80] ;  /* 0xffff8000040e7984 */ /* 0x000f280000000800 */
[----:B------:R-:W4:Y:S04]  /*02f0*/  LDS R16, [R4+-0x7c] ;  /* 0xffff840004107984 */ /* 0x000f280000000800 */
[----:B------:R-:W4:Y:S01]  /*0300*/  LDS R5, [R4+-0x78] ;  /* 0xffff880004057984 */ /* 0x000f220000000800 */
[----:B-1----:R-:W-:-:S03]  /*0310*/  FFMA R6, R0, UR12, RZ ;  /* 0x0000000c00067c23 */ /* 0x002fc600080000ff */
[----:B------:R-:W-:Y:S01]  /*0320*/  LDS R13, [R4+0x80] ;  /* 0x00008000040d7984 */ /* 0x000fe20000000800 */
[----:B0-----:R-:W-:-:S03]  /*0330*/  FFMA R7, R7, UR13, R6 ;  /* 0x0000000d07077c23 */ /* 0x001fc60008000006 */
[----:B------:R-:W0:Y:S01]  /*0340*/  LDS R0, [R4+-0x8] ;  /* 0xfffff80004007984 */ /* 0x000e220000000800 */
[----:B---3--:R-:W-:-:S03]  /*0350*/  FFMA R8, R8, UR14, R7 ;  /* 0x0000000e08087c23 */ /* 0x008fc60008000007 */
[----:B------:R-:W1:Y:S01]  /*0360*/  LDS R6, [R4+-0x4] ;  /* 0xfffffc0004067984 */ /* 0x000e620000000800 */
[----:B-----5:R-:W-:-:S03]  /*0370*/  FFMA R9, R9, UR15, R8 ;  /* 0x0000000f09097c23 */ /* 0x020fc60008000008 */
[----:B------:R-:W3:Y:S01]  /*0380*/  LDS R7, [R4] ;  /* 0x0000000004077984 */ /* 0x000ee20000000800 */
[----:B------:R-:W5:Y:S01]  /*0390*/  LDCU.128 UR12, c[0x3][0x20] ;  /* 0x00c00400ff0c77ac */ /* 0x000f620008000c00 */
[----:B--2---:R-:W-:Y:S02]  /*03a0*/  FFMA R10, R10, UR16, R9 ;  /* 0x000000100a0a7c23 */ /* 0x004fe40008000009 */
[----:B------:R-:W2:Y:S02]  /*03b0*/  LDS R8, [R4+0x4] ;  /* 0x0000040004087984 */ /* 0x000ea40000000800 */
[----:B----4-:R-:W-:Y:S02]  /*03c0*/  FFMA R11, R11, UR17, R10 ;  /* 0x000000110b0b7c23 */ /* 0x010fe4000800000a */
[----:B------:R-:W4:Y:S02]  /*03d0*/  LDS R9, [R4+0x8] ;  /* 0x0000080004097984 */ /* 0x000f240000000800 */
[----:B------:R-:W-:-:S02]  /*03e0*/  FFMA R11, R12, UR18, R11 ;  /* 0x000000120c0b7c23 */ /* 0x000fc4000800000b */
[----:B------:R-:W4:Y:S02]  /*03f0*/  LDS R10, [R4+0x78] ;  /* 0x00007800040a7984 */ /* 0x000f240000000800 */
[----:B------:R-:W-:Y:S02]  /*0400*/  FFMA R11, R14, UR19, R11 ;  /* 0x000000130e0b7c23 */ /* 0x000fe4000800000b */
[----:B------:R-:W4:Y:S01]  /*0410*/  LDS R12, [R4+0x7c] ;  /* 0x00007c00040c7984 */ /* 0x000f220000000800 */
[----:B------:R-:W3:Y:S01]  /*0420*/  LDCU.128 UR16, c[0x3][0x30] ;  /* 0x00c00600ff1077ac */ /* 0x000ee20008000c00 */
[----:B-----5:R-:W-:Y:S02]  /*0430*/  FFMA R16, R16, UR12, R11 ;  /* 0x0000000c10107c23 */ /* 0x020fe4000800000b */
[----:B------:R-:W-:Y:S02]  /*0440*/  LDS R17, [R4+0x100] ;  /* 0x0001000004117984 */ /* 0x000fe40000000800 */
[----:B------:R-:W-:-:S02]  /*0450*/  FFMA R15, R5, UR13, R16 ;  /* 0x0000000d050f7c23 */ /* 0x000fc40008000010 */
[----:B------:R-:W5:Y:S04]  /*0460*/  LDS R11, [R4+0x84] ;  /* 0x00008400040b7984 */ /* 0x000f680000000800 */
[----:B------:R-:W5:Y:S01]  /*0470*/  LDS R5, [R4+0x88] ;  /* 0x0000880004057984 */ /* 0x000f620000000800 */
[----:B0-----:R-:W-:-:S03]  /*0480*/  FFMA R15, R0, UR14, R15 ;  /* 0x0000000e000f7c23 */ /* 0x001fc6000800000f */
[----:B------:R-:W-:Y:S01]  /*0490*/  LDS R19, [R4+0x104] ;  /* 0x0001040004137984 */ /* 0x000fe20000000800 */
[----:B-1----:R-:W-:-:S03]  /*04a0*/  FFMA R6, R6, UR15, R15 ;  /* 0x0000000f06067c23 */ /* 0x002fc6000800000f */
[----:B------:R-:W0:Y:S01]  /*04b0*/  LDS R0, [R4+0xf8] ;  /* 0x0000f80004007984 */ /* 0x000e220000000800 */
[----:B------:R-:W1:Y:S01]  /*04c0*/  LDCU.128 UR12, c[0x3][0x40] ;  /* 0x00c00800ff0c77ac */ /* 0x000e620008000c00 */
[----:B---3--:R-:W-:Y:S02]  /*04d0*/  FFMA R7, R7, UR16, R6 ;  /* 0x0000001007077c23 */ /* 0x008fe40008000006 */
[----:B------:R-:W3:Y:S02]  /*04e0*/  LDS R15, [R4+0xfc] ;  /* 0x0000fc00040f7984 */ /* 0x000ee40000000800 */
[----:B--2---:R-:W-:Y:S02]  /*04f0*/  FFMA R8, R8, UR17, R7 ;  /* 0x0000001108087c23 */ /* 0x004fe40008000007 */
[----:B------:R-:W2:Y:S01]  /*0500*/  LDS R21, [R4+0x108] ;  /* 0x0001080004157984 */ /* 0x000ea20000000800 */
[----:B------:R-:W0:Y:S01]  /*0510*/  LDC.64 R6, c[0x0][0x388] ;  /* 0x0000e200ff067b82 */ /* 0x000e220000000a00 */
[----:B----4-:R-:W-:-:S04]  /*0520*/  FFMA R9, R9, UR18, R8 ;  /* 0x0000001209097c23 */ /* 0x010fc80008000008 */
[----:B------:R-:W-:Y:S01]  /*0530*/  FFMA R9, R10, UR19, R9 ;  /* 0x000000130a097c23 */ /* 0x000fe20008000009 */
[----:B------:R-:W4:Y:S03]  /*0540*/  LDCU.128 UR16, c[0x3][0x50] ;  /* 0x00c00a00ff1077ac */ /* 0x000f260008000c00 */
[----:B-1----:R-:W-:-:S04]  /*0550*/  FFMA R12, R12, UR12, R9 ;  /* 0x0000000c0c0c7c23 */ /* 0x002fc80008000009 */
[----:B------:R-:W-:-:S04]  /*0560*/  FFMA R12, R13, UR13, R12 ;  /* 0x0000000d0d0c7c23 */ /* 0x000fc8000800000c */
[----:B-----5:R-:W-:-:S04]  /*0570*/  FFMA R12, R11, UR14, R12 ;  /* 0x0000000e0b0c7c23 */ /* 0x020fc8000800000c */
[----:B------:R-:W-:Y:S01]  /*0580*/  FFMA R5, R5, UR15, R12 ;  /* 0x0000000f05057c23 */ /* 0x000fe2000800000c */
[----:B0-----:R-:W-:-:S04]  /*0590*/  IMAD.WIDE R6, R3, 0x4, R6 ;  /* 0x0000000403067825 */ /* 0x001fc800078e0206 */
[----:B----4-:R-:W-:-:S04]  /*05a0*/  FFMA R0, R0, UR16, R5 ;  /* 0x0000001000007c23 */ /* 0x010fc80008000005 */
[----:B---3--:R-:W-:-:S04]  /*05b0*/  FFMA R0, R15, UR17, R0 ;  /* 0x000000110f007c23 */ /* 0x008fc80008000000 */
[----:B------:R-:W-:-:S04]  /*05c0*/  FFMA R0, R17, UR18, R0 ;  /* 0x0000001211007c23 */ /* 0x000fc80008000000 */
[----:B------:R-:W-:-:S04]  /*05d0*/  FFMA R0, R19, UR19, R0 ;  /* 0x0000001313007c23 */ /* 0x000fc80008000000 */
[----:B--2---:R-:W-:-:S05]  /*05e0*/  FFMA R21, R21, UR4, R0 ;  /* 0x0000000415157c23 */ /* 0x004fca0008000000 */
[----:B------:R-:W-:Y:S01]  /*05f0*/  STG.E desc[UR6][R6.64], R21 ;  /* 0x0000001506007986 */ /* 0x000fe2000c101906 */
[----:B------:R-:W-:Y:S05]  /*0600*/  EXIT ;  /* 0x000000000000794d */ /* 0x000fea0003800000 */
.L_x_0:
[----:B------:R-:W-:-:S00]  /*0610*/  BRA `(.L_x_0) ;  /* 0xfffffffc00fc7947 */ /* 0x000fc0000383ffff */
[----:B------:R-:W-:-:S00]  /*0620*/  NOP ;  /* 0x0000000000007918 */ /* 0x000fc00000000000 */
        /* <DEDUP_REMOVED lines=13> */
.L_x_1:


//--------------------- .nv.shared._Z37convolution_tiled_2d_const_mem_kernelPfS_ii --------------------------
	.section	.nv.shared._Z37convolution_tiled_2d_const_mem_kernelPfS_ii,"aw",@nobits
	.sectionflags	@""
	.align	4
.nv.shared._Z37convolution_tiled_2d_const_mem_kernelPfS_ii:
	.zero		5120


//--------------------- .nv.shared.reserved.0     --------------------------
	.section	.nv.shared.reserved.0,"aw",@nobits
	.weak		__nv_reservedSMEM_offset_0_alias
	.size		__nv_reservedSMEM_offset_0_alias, 0, 64
	.other		__nv_reservedSMEM_offset_0_alias,@"STO_CUDA_RESERVED_SHARED STV_DEFAULT"
__nv_reservedSMEM_offset_0_alias:
	.zero		0
	.zero		64


//--------------------- .nv.constant0._Z37convolution_tiled_2d_const_mem_kernelPfS_ii --------------------------
	.section	.nv.constant0._Z37convolution_tiled_2d_const_mem_kernelPfS_ii,"a",@progbits
	.sectionflags	@""
	.align	4
.nv.constant0._Z37convolution_tiled_2d_const_mem_kernelPfS_ii:
	.zero		920


//--------------------- SYMBOLS --------------------------

	.type		.nv.reservedSmem.offset0,@object
	.size		.nv.reservedSmem.offset0,0x4
	.type		.nv.reservedSmem.cap,@object
	.size		.nv.reservedSmem.cap,0x4
